//
// Generated by NVIDIA NVVM Compiler
//
// Compiler Build ID: CL-36424714
// Cuda compilation tools, release 13.0, V13.0.88
// Based on NVVM 20.0.0
//

.version 9.0
.target sm_100
.address_size 64

	// .globl	_Z8KrnlDmmyPd

.visible .entry _Z8KrnlDmmyPd(
	.param .u64 .ptr .align 1 _Z8KrnlDmmyPd_param_0
)
{
	.reg .b32 	%r<5>;
	.reg .b64 	%rd<5>;
	.reg .b64 	%fd<3>;

	ld.param.u64 	%rd1, [_Z8KrnlDmmyPd_param_0];
	cvta.to.global.u64 	%rd2, %rd1;
	mov.u32 	%r1, %ctaid.x;
	mov.u32 	%r2, %ntid.x;
	mov.u32 	%r3, %tid.x;
	mad.lo.s32 	%r4, %r1, %r2, %r3;
	cvt.rn.f64.u32 	%fd1, %r4;
	add.f64 	%fd2, %fd1, 0d4014000000000000;
	mul.wide.u32 	%rd3, %r4, 8;
	add.s64 	%rd4, %rd2, %rd3;
	st.global.f64 	[%rd4], %fd2;
	ret;

}


// ===== COMPILED SASS (sm_100) =====

	.target	sm_100

	.elftype	@"ET_EXEC"


//--------------------- .note.nv.tkinfo           --------------------------
	.section	.note.nv.tkinfo,"",@"SHT_NOTE"
	.sectionflags	@"SHF_NOTE_NV_TKINFO"
	.tkinfo
        /*0018*/ 	.word	0x00000002
        /*0030*/ 	.string	""
        /*0030*/ 	.string	"ptxas"
        /*0030*/ 	.string	"Cuda compilation tools, release 13.0, V13.0.88"
        /*0030*/ 	.string	"Build cuda_13.0.r13.0/compiler.36424714_0"
        /*0030*/ 	.string	"-arch sm_100 -m 64 "



//--------------------- .note.nv.cuinfo           --------------------------
	.section	.note.nv.cuinfo,"",@"SHT_NOTE"
	.sectionflags	@"SHF_NOTE_NV_CUINFO"
        /*0018*/ 	.short	0x0002
        /*001a*/ 	.short	0x0064
        /*001c*/ 	.short	0x0082
	.zero		2


//--------------------- .nv.info                  --------------------------
	.section	.nv.info,"",@"SHT_CUDA_INFO"
	.align	4


	//----- nvinfo : EIATTR_REGCOUNT
	.align		4
        /*0000*/ 	.byte	0x04, 0x2f
        /*0002*/ 	.short	(.L_1 - .L_0)
	.align		4
.L_0:
        /*0004*/ 	.word	index@(_Z8KrnlDmmyPd)
        /*0008*/ 	.word	0x0000000a


	//----- nvinfo : EIATTR_FRAME_SIZE
	.align		4
.L_1:
        /*000c*/ 	.byte	0x04, 0x11
        /*000e*/ 	.short	(.L_3 - .L_2)
	.align		4
.L_2:
        /*0010*/ 	.word	index@(_Z8KrnlDmmyPd)
        /*0014*/ 	.word	0x00000000


	//----- nvinfo : EIATTR_MIN_STACK_SIZE
	.align		4
.L_3:
        /*0018*/ 	.byte	0x04, 0x12
        /*001a*/ 	.short	(.L_5 - .L_4)
	.align		4
.L_4:
        /*001c*/ 	.word	index@(_Z8KrnlDmmyPd)
        /*0020*/ 	.word	0x00000000
.L_5:


//--------------------- .nv.compat                --------------------------
	.section	.nv.compat,"",@"SHT_CUDA_COMPAT_INFO"
	.align	4
        /*0000*/ 	.byte	0x02, 0x09, 0x00, 0x00, 0x02, 0x02, 0x01, 0x00, 0x02, 0x05, 0x05, 0x00, 0x03, 0x07, 0x01, 0x01
        /*0010*/ 	.byte	0x02, 0x03, 0x00, 0x00, 0x02, 0x06, 0x01, 0x00, 0x04, 0x0b, 0x08, 0x00, 0x01, 0x00, 0x00, 0x00
        /*0020*/ 	.byte	0x00, 0x00, 0x00, 0x00


//--------------------- .nv.info._Z8KrnlDmmyPd    --------------------------
	.section	.nv.info._Z8KrnlDmmyPd,"",@"SHT_CUDA_INFO"
	.sectionflags	@""
	.align	4


	//----- nvinfo : EIATTR_CUDA_API_VERSION
	.align		4
        /*0000*/ 	.byte	0x04, 0x37
        /*0002*/ 	.short	(.L_7 - .L_6)
.L_6:
        /*0004*/ 	.word	0x00000082


	//----- nvinfo : EIATTR_KPARAM_INFO
	.align		4
.L_7:
        /*0008*/ 	.byte	0x04, 0x17
        /*000a*/ 	.short	(.L_9 - .L_8)
.L_8:
        /*000c*/ 	.word	0x00000000
        /*0010*/ 	.short	0x0000
        /*0012*/ 	.short	0x0000
        /*0014*/ 	.byte	0x00, 0xf5, 0x21, 0x00


	//----- nvinfo : EIATTR_SPARSE_MMA_MASK
	.align		4
.L_9:
        /*0018*/ 	.byte	0x03, 0x50
        /*001a*/ 	.short	0x0000


	//----- nvinfo : EIATTR_MAXREG_COUNT
	.align		4
        /*001c*/ 	.byte	0x03, 0x1b
        /*001e*/ 	.short	0x00ff


	//----- nvinfo : EIATTR_MERCURY_ISA_VERSION
	.align		4
        /*0020*/ 	.byte	0x03, 0x5f
        /*0022*/ 	.short	0x0101


	//----- nvinfo : EIATTR_VRC_CTA_INIT_COUNT
	.align		4
        /*0024*/ 	.byte	0x02, 0x4a
	.zero		1
	.zero		1


	//----- nvinfo : EIATTR_EXIT_INSTR_OFFSETS
	.align		4
        /*0028*/ 	.byte	0x04, 0x1c
        /*002a*/ 	.short	(.L_11 - .L_10)


	//   ....[0]....
.L_10:
        /*002c*/ 	.word	0x000000b0


	//----- nvinfo : EIATTR_CBANK_PARAM_SIZE
	.align		4
.L_11:
        /*0030*/ 	.byte	0x03, 0x19
        /*0032*/ 	.short	0x0008


	//----- nvinfo : EIATTR_PARAM_CBANK
	.align		4
        /*0034*/ 	.byte	0x04, 0x0a
        /*0036*/ 	.short	(.L_13 - .L_12)
	.align		4
.L_12:
        /*0038*/ 	.word	index@(.nv.constant0._Z8KrnlDmmyPd)
        /*003c*/ 	.short	0x0380
        /*003e*/ 	.short	0x0008


	//----- nvinfo : EIATTR_SW_WAR
	.align		4
.L_13:
        /*0040*/ 	.byte	0x04, 0x36
        /*0042*/ 	.short	(.L_15 - .L_14)
.L_14:
        /*0044*/ 	.word	0x00000008
.L_15:


//--------------------- .nv.callgraph             --------------------------
	.section	.nv.callgraph,"",@"SHT_CUDA_CALLGRAPH"
	.align	4
	.sectionentsize	8
	.align		4
        /*0000*/ 	.word	0x00000000
	.align		4
        /*0004*/ 	.word	0xffffffff
	.align		4
        /*0008*/ 	.word	0x00000000
	.align		4
        /*000c*/ 	.word	0xfffffffe
	.align		4
        /*0010*/ 	.word	0x00000000
	.align		4
        /*0014*/ 	.word	0xfffffffd
	.align		4
        /*0018*/ 	.word	0x00000000
	.align		4
        /*001c*/ 	.word	0xfffffffc


//--------------------- .text._Z8KrnlDmmyPd       --------------------------
	.section	.text._Z8KrnlDmmyPd,"ax",@progbits
	.align	128
        .global         _Z8KrnlDmmyPd
        .type           _Z8KrnlDmmyPd,@function
        .size           _Z8KrnlDmmyPd,(.L_x_1 - _Z8KrnlDmmyPd)
        .other          _Z8KrnlDmmyPd,@"STO_CUDA_ENTRY STV_DEFAULT"
_Z8KrnlDmmyPd:
.text._Z8KrnlDmmyPd:
[----:B------:R-:W-:Y:S01]  /*0000*/  LDC R1, c[0x0][0x37c] ;  /* 0x0000df00ff017b82 */ /* 0x000fe20000000800 */
[----:B------:R-:W0:Y:S07]  /*0010*/  S2R R0, SR_TID.X ;  /* 0x0000000000007919 */ /* 0x000e2e0000002100 */
[----:B------:R-:W0:Y:S08]  /*0020*/  S2UR UR4, SR_CTAID.X ;  /* 0x00000000000479c3 */ /* 0x000e300000002500 */
[----:B------:R-:W0:Y:S08]  /*0030*/  LDC R7, c[0x0][0x360] ;  /* 0x0000d800ff077b82 */ /* 0x000e300000000800 */
[----:B------:R-:W1:Y:S01]  /*0040*/  LDC.64 R4, c[0x0][0x380] ;  /* 0x0000e000ff047b82 */ /* 0x000e620000000a00 */
[----:B0-----:R-:W-:Y:S01]  /*0050*/  IMAD R7, R7, UR4, R0 ;  /* 0x0000000407077c24 */ /* 0x001fe2000f8e0200 */
[----:B------:R-:W0:Y:S03]  /*0060*/  LDCU.64 UR4, c[0x0][0x358] ;  /* 0x00006b00ff0477ac */ /* 0x000e260008000a00 */
[----:B------:R-:W2:Y:S01]  /*0070*/  I2F.F64.U32 R2, R7 ;  /* 0x0000000700027312 */ /* 0x000ea20000201800 */
[----:B-1----:R-:W-:Y:S01]  /*0080*/  IMAD.WIDE.U32 R4, R7, 0x8, R4 ;  /* 0x0000000807047825 */ /* 0x002fe200078e0004 */
[----:B--2---:R-:W-:-:S07]  /*0090*/  DADD R2, R2, 5 ;  /* 0x4014000002027429 */ /* 0x004fce0000000000 */
[----:B0-----:R-:W-:Y:S01]  /*00a0*/  STG.E.64 desc[UR4][R4.64], R2 ;  /* 0x0000000204007986 */ /* 0x001fe2000c101b04 */
[----:B------:R-:W-:Y:S05]  /*00b0*/  EXIT ;  /* 0x000000000000794d */ /* 0x000fea0003800000 */
.L_x_0:
[----:B------:R-:W-:-:S00]  /*00c0*/  BRA `(.L_x_0) ;  /* 0xfffffffc00fc7947 */ /* 0x000fc0000383ffff */
[----:B------:R-:W-:-:S00]  /*00d0*/  NOP ;  /* 0x0000000000007918 */ /* 0x000fc00000000000 */
        /* <DEDUP_REMOVED lines=10> */
.L_x_1:


//--------------------- .nv.shared.reserved.0     --------------------------
	.section	.nv.shared.reserved.0,"aw",@nobits
	.weak		__nv_reservedSMEM_offset_0_alias
	.size		__nv_reservedSMEM_offset_0_alias, 0, 64
	.other		__nv_reservedSMEM_offset_0_alias,@"STO_CUDA_RESERVED_SHARED STV_DEFAULT"
__nv_reservedSMEM_offset_0_alias:
	.zero		0
	.zero		64


//--------------------- .nv.constant0._Z8KrnlDmmyPd --------------------------
	.section	.nv.constant0._Z8KrnlDmmyPd,"a",@progbits
	.sectionflags	@""
	.align	4
.nv.constant0._Z8KrnlDmmyPd:
	.zero		904


//--------------------- SYMBOLS --------------------------

	.type		.nv.reservedSmem.offset0,@object
	.size		.nv.reservedSmem.offset0,0x4
